	.headerflags	@"EF_CUDA_TEXMODE_UNIFIED EF_CUDA_64BIT_ADDRESS EF_CUDA_ACCELERATORS EF_CUDA_SM90 EF_CUDA_VIRTUAL_SM(EF_CUDA_SM90)"
	.elftype	@"ET_EXEC"


//--------------------- .nv.info                  --------------------------
	.section	.nv.info,"",@"SHT_CUDA_INFO"
	.align	4


	//----- nvinfo : EIATTR_REGCOUNT
	.align		4
        /*0000*/ 	.byte	0x04, 0x2f
        /*0002*/ 	.short	(.L_1 - .L_0)
	.align		4
.L_0:
        /*0004*/ 	.word	index@(triton_poi_fused_cat_14)
        /*0008*/ 	.word	0x00000010


	//----- nvinfo : EIATTR_MIN_STACK_SIZE
	.align		4
.L_1:
        /*000c*/ 	.byte	0x04, 0x12
        /*000e*/ 	.short	(.L_3 - .L_2)
	.align		4
.L_2:
        /*0010*/ 	.word	index@(triton_poi_fused_cat_14)
        /*0014*/ 	.word	0x00000000


	//----- nvinfo : EIATTR_FRAME_SIZE
	.align		4
.L_3:
        /*0018*/ 	.byte	0x04, 0x11
        /*001a*/ 	.short	(.L_5 - .L_4)
	.align		4
.L_4:
        /*001c*/ 	.word	index@(triton_poi_fused_cat_14)
        /*0020*/ 	.word	0x00000000


	//----- nvinfo : EIATTR_MIN_STACK_SIZE
	.align		4
.L_5:
        /*0024*/ 	.byte	0x04, 0x12
        /*0026*/ 	.short	(.L_7 - .L_6)
	.align		4
.L_6:
        /*0028*/ 	.word	index@(triton_poi_fused_cat_14)
        /*002c*/ 	.word	0x00000000
.L_7:


//--------------------- .nv.info.triton_poi_fused_cat_14 --------------------------
	.section	.nv.info.triton_poi_fused_cat_14,"",@"SHT_CUDA_INFO"
	.sectionflags	@""
	.align	4


	//----- nvinfo : EIATTR_CUDA_API_VERSION
	.align		4
        /*0000*/ 	.byte	0x04, 0x37
        /*0002*/ 	.short	(.L_9 - .L_8)
.L_8:
        /*0004*/ 	.word	0x0000007c


	//----- nvinfo : EIATTR_KPARAM_INFO
	.align		4
.L_9:
        /*0008*/ 	.byte	0x04, 0x17
        /*000a*/ 	.short	(.L_11 - .L_10)
.L_10:
        /*000c*/ 	.word	0x00000000
        /*0010*/ 	.short	0x0003
        /*0012*/ 	.short	0x0018
        /*0014*/ 	.byte	0x00, 0xf0, 0x11, 0x00


	//----- nvinfo : EIATTR_KPARAM_INFO
	.align		4
.L_11:
        /*0018*/ 	.byte	0x04, 0x17
        /*001a*/ 	.short	(.L_13 - .L_12)
.L_12:
        /*001c*/ 	.word	0x00000000
        /*0020*/ 	.short	0x0002
        /*0022*/ 	.short	0x0010
        /*0024*/ 	.byte	0x00, 0xf4, 0x21, 0x00


	//----- nvinfo : EIATTR_KPARAM_INFO
	.align		4
.L_13:
        /*0028*/ 	.byte	0x04, 0x17
        /*002a*/ 	.short	(.L_15 - .L_14)
.L_14:
        /*002c*/ 	.word	0x00000000
        /*0030*/ 	.short	0x0001
        /*0032*/ 	.short	0x0008
        /*0034*/ 	.byte	0x00, 0xf4, 0x21, 0x00


	//----- nvinfo : EIATTR_KPARAM_INFO
	.align		4
.L_15:
        /*0038*/ 	.byte	0x04, 0x17
        /*003a*/ 	.short	(.L_17 - .L_16)
.L_16:
        /*003c*/ 	.word	0x00000000
        /*0040*/ 	.short	0x0000
        /*0042*/ 	.short	0x0000
        /*0044*/ 	.byte	0x00, 0xf4, 0x21, 0x00


	//----- nvinfo : EIATTR_SPARSE_MMA_MASK
	.align		4
.L_17:
        /*0048*/ 	.byte	0x03, 0x50
        /*004a*/ 	.short	0x0000


	//----- nvinfo : EIATTR_MAXREG_COUNT
	.align		4
        /*004c*/ 	.byte	0x03, 0x1b
        /*004e*/ 	.short	0x00ff


	//----- nvinfo : EIATTR_EXIT_INSTR_OFFSETS
	.align		4
        /*0050*/ 	.byte	0x04, 0x1c
        /*0052*/ 	.short	(.L_19 - .L_18)


	//   ....[0]....
.L_18:
        /*0054*/ 	.word	0x00000220


	//----- nvinfo : EIATTR_REQNTID
	.align		4
.L_19:
        /*0058*/ 	.byte	0x04, 0x10
        /*005a*/ 	.short	(.L_21 - .L_20)
.L_20:
        /*005c*/ 	.word	0x00000080
        /*0060*/ 	.word	0x00000001
        /*0064*/ 	.word	0x00000001


	//----- nvinfo : EIATTR_CBANK_PARAM_SIZE
	.align		4
.L_21:
        /*0068*/ 	.byte	0x03, 0x19
        /*006a*/ 	.short	0x001c


	//----- nvinfo : EIATTR_PARAM_CBANK
	.align		4
        /*006c*/ 	.byte	0x04, 0x0a
        /*006e*/ 	.short	(.L_23 - .L_22)
	.align		4
.L_22:
        /*0070*/ 	.word	index@(.nv.constant0.triton_poi_fused_cat_14)
        /*0074*/ 	.short	0x0210
        /*0076*/ 	.short	0x001c


	//----- nvinfo : EIATTR_SW_WAR
	.align		4
.L_23:
        /*0078*/ 	.byte	0x04, 0x36
        /*007a*/ 	.short	(.L_25 - .L_24)
.L_24:
        /*007c*/ 	.word	0x00000008
.L_25:


//--------------------- .nv.callgraph             --------------------------
	.section	.nv.callgraph,"",@"SHT_CUDA_CALLGRAPH"
	.align	4
	.sectionentsize	8
	.align		4
        /*0000*/ 	.word	0x00000000
	.align		4
        /*0004*/ 	.word	0xffffffff
	.align		4
        /*0008*/ 	.word	0x00000000
	.align		4
        /*000c*/ 	.word	0xfffffffe
	.align		4
        /*0010*/ 	.word	0x00000000
	.align		4
        /*0014*/ 	.word	0xfffffffd
	.align		4
        /*0018*/ 	.word	0x00000000
	.align		4
        /*001c*/ 	.word	0xfffffffc


//--------------------- .text.triton_poi_fused_cat_14 --------------------------
	.section	.text.triton_poi_fused_cat_14,"ax",@progbits
	.align	128
        .global         triton_poi_fused_cat_14
        .type           triton_poi_fused_cat_14,@function
        .size           triton_poi_fused_cat_14,(.L_x_1 - triton_poi_fused_cat_14)
        .other          triton_poi_fused_cat_14,@"STO_CUDA_ENTRY STV_DEFAULT"
triton_poi_fused_cat_14:
.text.triton_poi_fused_cat_14:
[----:B------:R-:W-:Y:S01]  /*0000*/  LDC R1, c[0x0][0x28] ;  /* 0x00000a00ff017b82 */ /* 0x000fe20000000800 */
[----:B------:R-:W1:Y:S07]  /*0010*/  S2R R0, SR_TID.X ;  /* 0x0000000000007919 */ /* 0x000e6e0000002100 */
[----:B------:R-:W2:Y:S01]  /*0020*/  LDC.64 R2, c[0x0][0x210] ;  /* 0x00008400ff027b82 */ /* 0x000ea20000000a00 */
[----:B------:R-:W-:Y:S01]  /*0030*/  CS2R R12, SRZ ;  /* 0x00000000000c7805 */ /* 0x000fe2000001ff00 */
[----:B------:R-:W-:Y:S01]  /*0040*/  ULDC.64 UR4, c[0x0][0x208] ;  /* 0x0000820000047ab9 */ /* 0x000fe20000000a00 */
[----:B------:R-:W3:Y:S01]  /*0050*/  S2R R9, SR_CTAID.X ;  /* 0x0000000000097919 */ /* 0x000ee20000002500 */
[----:B-1----:R-:W-:-:S05]  /*0060*/  IMAD.SHL.U32 R0, R0, 0x2, RZ ;  /* 0x0000000200007824 */ /* 0x002fca00078e00ff */
[----:B------:R-:W-:-:S05]  /*0070*/  LOP3.LUT R0, R0, 0xfe, RZ, 0xc0, !PT ;  /* 0x000000fe00007812 */ /* 0x000fca00078ec0ff */
[----:B---3--:R-:W-:-:S05]  /*0080*/  IMAD R9, R9, 0x100, R0 ;  /* 0x0000010009097824 */ /* 0x008fca00078e0200 */
[----:B------:R-:W-:-:S04]  /*0090*/  SHF.R.S32.HI R0, RZ, 0x1f, R9 ;  /* 0x0000001fff007819 */ /* 0x000fc80000011409 */
[----:B------:R-:W-:-:S04]  /*00a0*/  LEA.HI R0, R0, R9, RZ, 0x6 ;  /* 0x0000000900007211 */ /* 0x000fc800078f30ff */
[----:B------:R-:W-:Y:S02]  /*00b0*/  LOP3.LUT R4, R0, 0xffffffc0, RZ, 0xc0, !PT ;  /* 0xffffffc000047812 */ /* 0x000fe400078ec0ff */
[----:B------:R-:W-:-:S03]  /*00c0*/  SHF.R.S32.HI R0, RZ, 0x6, R0 ;  /* 0x00000006ff007819 */ /* 0x000fc60000011400 */
[----:B------:R-:W-:Y:S02]  /*00d0*/  IMAD.IADD R7, R9, 0x1, -R4 ;  /* 0x0000000109077824 */ /* 0x000fe400078e0a04 */
[----:B------:R-:W1:Y:S02]  /*00e0*/  LDC.64 R4, c[0x0][0x218] ;  /* 0x00008600ff047b82 */ /* 0x000e640000000a00 */
[----:B------:R-:W-:Y:S01]  /*00f0*/  IMAD R11, R0, 0x20, R7 ;  /* 0x00000020000b7824 */ /* 0x000fe200078e0207 */
[----:B------:R-:W-:-:S03]  /*0100*/  ISETP.GE.AND P3, PT, R7, 0x20, PT ;  /* 0x000000200700780c */ /* 0x000fc60003f66270 */
[----:B--2---:R-:W-:Y:S01]  /*0110*/  IMAD.WIDE R2, R11, 0x4, R2 ;  /* 0x000000040b027825 */ /* 0x004fe200078e0202 */
[----:B------:R-:W-:Y:S02]  /*0120*/  ISETP.GT.AND P2, PT, R7, 0x1f, PT ;  /* 0x0000001f0700780c */ /* 0x000fe40003f44270 */
[----:B------:R-:W2:Y:S07]  /*0130*/  LDC.64 R6, c[0x0][0x220] ;  /* 0x00008800ff067b82 */ /* 0x000eae0000000a00 */
[----:B------:R2:W3:Y:S01]  /*0140*/  @!P3 LDG.E.EL.64 R12, desc[UR4][R2.64] ;  /* 0x00000004020cb981 */ /* 0x0004e2000c2e1b00 */
[----:B-1----:R-:W-:Y:S01]  /*0150*/  IMAD.WIDE R4, R11, 0x4, R4 ;  /* 0x000000040b047825 */ /* 0x002fe200078e0204 */
[----:B------:R-:W-:-:S06]  /*0160*/  CS2R R10, SRZ ;  /* 0x00000000000a7805 */ /* 0x000fcc000001ff00 */
[----:B------:R-:W4:Y:S01]  /*0170*/  @P2 LDG.E.EL.64 R10, desc[UR4][R4.64+-0x80] ;  /* 0xffff8004040a2981 */ /* 0x000f22000c2e1b00 */
[----:B--2---:R-:W-:Y:S01]  /*0180*/  IMAD.WIDE R2, R9, 0x4, R6 ;  /* 0x0000000409027825 */ /* 0x004fe200078e0206 */
[----:B---3--:R-:W-:Y:S02]  /*0190*/  SEL R12, R12, RZ, !P3 ;  /* 0x000000ff0c0c7207 */ /* 0x008fe40005800000 */
[----:B------:R-:W-:Y:S02]  /*01a0*/  SEL R13, R13, RZ, !P3 ;  /* 0x000000ff0d0d7207 */ /* 0x000fe40005800000 */
[----:B------:R-:W-:Y:S02]  /*01b0*/  FSETP.GT.AND P0, PT, R12, RZ, PT ;  /* 0x000000ff0c00720b */ /* 0x000fe40003f04000 */
[----:B------:R-:W-:-:S11]  /*01c0*/  FSETP.GT.AND P1, PT, R13, RZ, PT ;  /* 0x000000ff0d00720b */ /* 0x000fd60003f24000 */
[----:B------:R-:W-:Y:S01]  /*01d0*/  @!P0 FMUL R12, R12, 0.10000000149011611938 ;  /* 0x3dcccccd0c0c8820 */ /* 0x000fe20000400000 */
[----:B----4-:R-:W-:Y:S01]  /*01e0*/  @P3 SEL R12, R10, RZ, P2 ;  /* 0x000000ff0a0c3207 */ /* 0x010fe20001000000 */
[----:B------:R-:W-:Y:S01]  /*01f0*/  @!P1 FMUL R13, R13, 0.10000000149011611938 ;  /* 0x3dcccccd0d0d9820 */ /* 0x000fe20000400000 */
[----:B------:R-:W-:-:S05]  /*0200*/  @P3 SEL R13, R11, RZ, P2 ;  /* 0x000000ff0b0d3207 */ /* 0x000fca0001000000 */
[----:B------:R-:W-:Y:S01]  /*0210*/  STG.E.64 desc[UR4][R2.64], R12 ;  /* 0x0000000c02007986 */ /* 0x000fe2000c101b04 */
[----:B------:R-:W-:Y:S05]  /*0220*/  EXIT ;  /* 0x000000000000794d */ /* 0x000fea0003800000 */
.L_x_0:
[----:B------:R-:W-:-:S00]  /*0230*/  BRA `(.L_x_0) ;  /* 0xfffffffc00fc7947 */ /* 0x000fc0000383ffff */
[----:B------:R-:W-:-:S00]  /*0240*/  NOP ;  /* 0x0000000000007918 */ /* 0x000fc00000000000 */
        /* <DEDUP_REMOVED lines=11> */
.L_x_1:


//--------------------- .nv.constant0.triton_poi_fused_cat_14 --------------------------
	.section	.nv.constant0.triton_poi_fused_cat_14,"a",@progbits
	.sectionflags	@""
	.align	4
.nv.constant0.triton_poi_fused_cat_14:
	.zero		556
